//
// Generated by NVIDIA NVVM Compiler
//
// Compiler Build ID: CL-36424714
// Cuda compilation tools, release 13.0, V13.0.88
// Based on NVVM 20.0.0
//

.version 9.0
.target sm_100
.address_size 64

	// .globl	_Z14test_kernel_3DPPfm

.visible .entry _Z14test_kernel_3DPPfm(
	.param .u64 .ptr .align 1 _Z14test_kernel_3DPPfm_param_0,
	.param .u64 _Z14test_kernel_3DPPfm_param_1
)
{
	.reg .pred 	%p<6>;
	.reg .b32 	%r<14>;
	.reg .b32 	%f<3>;
	.reg .b64 	%rd<12>;

	ld.param.u64 	%rd1, [_Z14test_kernel_3DPPfm_param_0];
	ld.param.u64 	%rd2, [_Z14test_kernel_3DPPfm_param_1];
	mov.u32 	%r4, %ctaid.x;
	mov.u32 	%r5, %ntid.x;
	mov.u32 	%r6, %tid.x;
	mad.lo.s32 	%r1, %r4, %r5, %r6;
	mov.u32 	%r7, %ctaid.y;
	mov.u32 	%r8, %ntid.y;
	mov.u32 	%r9, %tid.y;
	mad.lo.s32 	%r10, %r7, %r8, %r9;
	mov.u32 	%r11, %ctaid.z;
	mov.u32 	%r12, %ntid.z;
	mov.u32 	%r13, %tid.z;
	mad.lo.s32 	%r3, %r11, %r12, %r13;
	setp.gt.s32 	%p1, %r1, 4;
	setp.gt.u32 	%p2, %r10, 2;
	setp.gt.u32 	%p3, %r3, 511;
	or.pred  	%p4, %p2, %p3;
	or.pred  	%p5, %p4, %p1;
	@%p5 bra 	$L__BB0_2;
	cvta.to.global.u64 	%rd3, %rd1;
	mul.wide.u32 	%rd4, %r3, 8;
	add.s64 	%rd5, %rd3, %rd4;
	ld.global.u64 	%rd6, [%rd5];
	cvta.to.global.u64 	%rd7, %rd6;
	cvt.u64.u32 	%rd8, %r10;
	mad.lo.s64 	%rd9, %rd2, %rd8, %rd7;
	mul.wide.s32 	%rd10, %r1, 4;
	add.s64 	%rd11, %rd9, %rd10;
	ld.global.f32 	%f1, [%rd11];
	add.f32 	%f2, %f1, %f1;
	st.global.f32 	[%rd11], %f2;
$L__BB0_2:
	ret;

}
	// .globl	_Z14test_kernel_2DPfm
.visible .entry _Z14test_kernel_2DPfm(
	.param .u64 .ptr .align 1 _Z14test_kernel_2DPfm_param_0,
	.param .u64 _Z14test_kernel_2DPfm_param_1
)
{
	.reg .pred 	%p<4>;
	.reg .b32 	%r<10>;
	.reg .b32 	%f<3>;
	.reg .b64 	%rd<8>;

	ld.param.u64 	%rd1, [_Z14test_kernel_2DPfm_param_0];
	ld.param.u64 	%rd2, [_Z14test_kernel_2DPfm_param_1];
	mov.u32 	%r3, %ctaid.x;
	mov.u32 	%r4, %ntid.x;
	mov.u32 	%r5, %tid.x;
	mad.lo.s32 	%r1, %r3, %r4, %r5;
	mov.u32 	%r6, %ctaid.y;
	mov.u32 	%r7, %ntid.y;
	mov.u32 	%r8, %tid.y;
	mad.lo.s32 	%r9, %r6, %r7, %r8;
	setp.gt.s32 	%p1, %r1, 4;
	setp.gt.u32 	%p2, %r9, 1535;
	or.pred  	%p3, %p1, %p2;
	@%p3 bra 	$L__BB1_2;
	cvta.to.global.u64 	%rd3, %rd1;
	cvt.u64.u32 	%rd4, %r9;
	mad.lo.s64 	%rd5, %rd2, %rd4, %rd3;
	mul.wide.s32 	%rd6, %r1, 4;
	add.s64 	%rd7, %rd5, %rd6;
	ld.global.f32 	%f1, [%rd7];
	add.f32 	%f2, %f1, %f1;
	st.global.f32 	[%rd7], %f2;
$L__BB1_2:
	ret;

}


// ===== COMPILED SASS (sm_100) =====

	.target	sm_100

	.elftype	@"ET_EXEC"


//--------------------- .note.nv.tkinfo           --------------------------
	.section	.note.nv.tkinfo,"",@"SHT_NOTE"
	.sectionflags	@"SHF_NOTE_NV_TKINFO"
	.tkinfo
        /*0018*/ 	.word	0x00000002
        /*0030*/ 	.string	""
        /*0030*/ 	.string	"ptxas"
        /*0030*/ 	.string	"Cuda compilation tools, release 13.0, V13.0.88"
        /*0030*/ 	.string	"Build cuda_13.0.r13.0/compiler.36424714_0"
        /*0030*/ 	.string	"-arch sm_100 -m 64 "



//--------------------- .note.nv.cuinfo           --------------------------
	.section	.note.nv.cuinfo,"",@"SHT_NOTE"
	.sectionflags	@"SHF_NOTE_NV_CUINFO"
        /*0018*/ 	.short	0x0002
        /*001a*/ 	.short	0x0064
        /*001c*/ 	.short	0x0082
	.zero		2


//--------------------- .nv.info                  --------------------------
	.section	.nv.info,"",@"SHT_CUDA_INFO"
	.align	4


	//----- nvinfo : EIATTR_REGCOUNT
	.align		4
        /*0000*/ 	.byte	0x04, 0x2f
        /*0002*/ 	.short	(.L_1 - .L_0)
	.align		4
.L_0:
        /*0004*/ 	.word	index@(_Z14test_kernel_3DPPfm)
        /*0008*/ 	.word	0x0000000c


	//----- nvinfo : EIATTR_FRAME_SIZE
	.align		4
.L_1:
        /*000c*/ 	.byte	0x04, 0x11
        /*000e*/ 	.short	(.L_3 - .L_2)
	.align		4
.L_2:
        /*0010*/ 	.word	index@(_Z14test_kernel_3DPPfm)
        /*0014*/ 	.word	0x00000000


	//----- nvinfo : EIATTR_REGCOUNT
	.align		4
.L_3:
        /*0018*/ 	.byte	0x04, 0x2f
        /*001a*/ 	.short	(.L_5 - .L_4)
	.align		4
.L_4:
        /*001c*/ 	.word	index@(_Z14test_kernel_2DPfm)
        /*0020*/ 	.word	0x0000000a


	//----- nvinfo : EIATTR_FRAME_SIZE
	.align		4
.L_5:
        /*0024*/ 	.byte	0x04, 0x11
        /*0026*/ 	.short	(.L_7 - .L_6)
	.align		4
.L_6:
        /*0028*/ 	.word	index@(_Z14test_kernel_2DPfm)
        /*002c*/ 	.word	0x00000000


	//----- nvinfo : EIATTR_MIN_STACK_SIZE
	.align		4
.L_7:
        /*0030*/ 	.byte	0x04, 0x12
        /*0032*/ 	.short	(.L_9 - .L_8)
	.align		4
.L_8:
        /*0034*/ 	.word	index@(_Z14test_kernel_2DPfm)
        /*0038*/ 	.word	0x00000000


	//----- nvinfo : EIATTR_MIN_STACK_SIZE
	.align		4
.L_9:
        /*003c*/ 	.byte	0x04, 0x12
        /*003e*/ 	.short	(.L_11 - .L_10)
	.align		4
.L_10:
        /*0040*/ 	.word	index@(_Z14test_kernel_3DPPfm)
        /*0044*/ 	.word	0x00000000
.L_11:


//--------------------- .nv.compat                --------------------------
	.section	.nv.compat,"",@"SHT_CUDA_COMPAT_INFO"
	.align	4
        /*0000*/ 	.byte	0x02, 0x09, 0x00, 0x00, 0x02, 0x02, 0x01, 0x00, 0x02, 0x05, 0x05, 0x00, 0x03, 0x07, 0x01, 0x01
        /*0010*/ 	.byte	0x02, 0x03, 0x00, 0x00, 0x02, 0x06, 0x01, 0x00, 0x04, 0x0b, 0x08, 0x00, 0x09, 0x00, 0x00, 0x00
        /*0020*/ 	.byte	0x00, 0x00, 0x00, 0x00


//--------------------- .nv.info._Z14test_kernel_2DPfm --------------------------
	.section	.nv.info._Z14test_kernel_2DPfm,"",@"SHT_CUDA_INFO"
	.sectionflags	@""
	.align	4


	//----- nvinfo : EIATTR_CUDA_API_VERSION
	.align		4
        /*0000*/ 	.byte	0x04, 0x37
        /*0002*/ 	.short	(.L_13 - .L_12)
.L_12:
        /*0004*/ 	.word	0x00000082


	//----- nvinfo : EIATTR_KPARAM_INFO
	.align		4
.L_13:
        /*0008*/ 	.byte	0x04, 0x17
        /*000a*/ 	.short	(.L_15 - .L_14)
.L_14:
        /*000c*/ 	.word	0x00000000
        /*0010*/ 	.short	0x0001
        /*0012*/ 	.short	0x0008
        /*0014*/ 	.byte	0x00, 0xf0, 0x21, 0x00


	//----- nvinfo : EIATTR_KPARAM_INFO
	.align		4
.L_15:
        /*0018*/ 	.byte	0x04, 0x17
        /*001a*/ 	.short	(.L_17 - .L_16)
.L_16:
        /*001c*/ 	.word	0x00000000
        /*0020*/ 	.short	0x0000
        /*0022*/ 	.short	0x0000
        /*0024*/ 	.byte	0x00, 0xf5, 0x21, 0x00


	//----- nvinfo : EIATTR_SPARSE_MMA_MASK
	.align		4
.L_17:
        /*0028*/ 	.byte	0x03, 0x50
        /*002a*/ 	.short	0x0000


	//----- nvinfo : EIATTR_MAXREG_COUNT
	.align		4
        /*002c*/ 	.byte	0x03, 0x1b
        /*002e*/ 	.short	0x00ff


	//----- nvinfo : EIATTR_MERCURY_ISA_VERSION
	.align		4
        /*0030*/ 	.byte	0x03, 0x5f
        /*0032*/ 	.short	0x0101


	//----- nvinfo : EIATTR_VRC_CTA_INIT_COUNT
	.align		4
        /*0034*/ 	.byte	0x02, 0x4a
	.zero		1
	.zero		1


	//----- nvinfo : EIATTR_EXIT_INSTR_OFFSETS
	.align		4
        /*0038*/ 	.byte	0x04, 0x1c
        /*003a*/ 	.short	(.L_19 - .L_18)


	//   ....[0]....
.L_18:
        /*003c*/ 	.word	0x000000b0


	//   ....[1]....
        /*0040*/ 	.word	0x00000150


	//----- nvinfo : EIATTR_CBANK_PARAM_SIZE
	.align		4
.L_19:
        /*0044*/ 	.byte	0x03, 0x19
        /*0046*/ 	.short	0x0010


	//----- nvinfo : EIATTR_PARAM_CBANK
	.align		4
        /*0048*/ 	.byte	0x04, 0x0a
        /*004a*/ 	.short	(.L_21 - .L_20)
	.align		4
.L_20:
        /*004c*/ 	.word	index@(.nv.constant0._Z14test_kernel_2DPfm)
        /*0050*/ 	.short	0x0380
        /*0052*/ 	.short	0x0010


	//----- nvinfo : EIATTR_SW_WAR
	.align		4
.L_21:
        /*0054*/ 	.byte	0x04, 0x36
        /*0056*/ 	.short	(.L_23 - .L_22)
.L_22:
        /*0058*/ 	.word	0x00000008
.L_23:


//--------------------- .nv.info._Z14test_kernel_3DPPfm --------------------------
	.section	.nv.info._Z14test_kernel_3DPPfm,"",@"SHT_CUDA_INFO"
	.sectionflags	@""
	.align	4


	//----- nvinfo : EIATTR_CUDA_API_VERSION
	.align		4
        /*0000*/ 	.byte	0x04, 0x37
        /*0002*/ 	.short	(.L_25 - .L_24)
.L_24:
        /*0004*/ 	.word	0x00000082


	//----- nvinfo : EIATTR_KPARAM_INFO
	.align		4
.L_25:
        /*0008*/ 	.byte	0x04, 0x17
        /*000a*/ 	.short	(.L_27 - .L_26)
.L_26:
        /*000c*/ 	.word	0x00000000
        /*0010*/ 	.short	0x0001
        /*0012*/ 	.short	0x0008
        /*0014*/ 	.byte	0x00, 0xf0, 0x21, 0x00


	//----- nvinfo : EIATTR_KPARAM_INFO
	.align		4
.L_27:
        /*0018*/ 	.byte	0x04, 0x17
        /*001a*/ 	.short	(.L_29 - .L_28)
.L_28:
        /*001c*/ 	.word	0x00000000
        /*0020*/ 	.short	0x0000
        /*0022*/ 	.short	0x0000
        /*0024*/ 	.byte	0x00, 0xf5, 0x21, 0x00


	//----- nvinfo : EIATTR_SPARSE_MMA_MASK
	.align		4
.L_29:
        /*0028*/ 	.byte	0x03, 0x50
        /*002a*/ 	.short	0x0000


	//----- nvinfo : EIATTR_MAXREG_COUNT
	.align		4
        /*002c*/ 	.byte	0x03, 0x1b
        /*002e*/ 	.short	0x00ff


	//----- nvinfo : EIATTR_MERCURY_ISA_VERSION
	.align		4
        /*0030*/ 	.byte	0x03, 0x5f
        /*0032*/ 	.short	0x0101


	//----- nvinfo : EIATTR_VRC_CTA_INIT_COUNT
	.align		4
        /*0034*/ 	.byte	0x02, 0x4a
	.zero		1
	.zero		1


	//----- nvinfo : EIATTR_EXIT_INSTR_OFFSETS
	.align		4
        /*0038*/ 	.byte	0x04, 0x1c
        /*003a*/ 	.short	(.L_31 - .L_30)


	//   ....[0]....
.L_30:
        /*003c*/ 	.word	0x00000100


	//   ....[1]....
        /*0040*/ 	.word	0x000001c0


	//----- nvinfo : EIATTR_CBANK_PARAM_SIZE
	.align		4
.L_31:
        /*0044*/ 	.byte	0x03, 0x19
        /*0046*/ 	.short	0x0010


	//----- nvinfo : EIATTR_PARAM_CBANK
	.align		4
        /*0048*/ 	.byte	0x04, 0x0a
        /*004a*/ 	.short	(.L_33 - .L_32)
	.align		4
.L_32:
        /*004c*/ 	.word	index@(.nv.constant0._Z14test_kernel_3DPPfm)
        /*0050*/ 	.short	0x0380
        /*0052*/ 	.short	0x0010


	//----- nvinfo : EIATTR_SW_WAR
	.align		4
.L_33:
        /*0054*/ 	.byte	0x04, 0x36
        /*0056*/ 	.short	(.L_35 - .L_34)
.L_34:
        /*0058*/ 	.word	0x00000008
.L_35:


//--------------------- .nv.callgraph             --------------------------
	.section	.nv.callgraph,"",@"SHT_CUDA_CALLGRAPH"
	.align	4
	.sectionentsize	8
	.align		4
        /*0000*/ 	.word	0x00000000
	.align		4
        /*0004*/ 	.word	0xffffffff
	.align		4
        /*0008*/ 	.word	0x00000000
	.align		4
        /*000c*/ 	.word	0xfffffffe
	.align		4
        /*0010*/ 	.word	0x00000000
	.align		4
        /*0014*/ 	.word	0xfffffffd
	.align		4
        /*0018*/ 	.word	0x00000000
	.align		4
        /*001c*/ 	.word	0xfffffffc


//--------------------- .text._Z14test_kernel_2DPfm --------------------------
	.section	.text._Z14test_kernel_2DPfm,"ax",@progbits
	.align	128
        .global         _Z14test_kernel_2DPfm
        .type           _Z14test_kernel_2DPfm,@function
        .size           _Z14test_kernel_2DPfm,(.L_x_2 - _Z14test_kernel_2DPfm)
        .other          _Z14test_kernel_2DPfm,@"STO_CUDA_ENTRY STV_DEFAULT"
_Z14test_kernel_2DPfm:
.text._Z14test_kernel_2DPfm:
[----:B------:R-:W-:Y:S01]  /*0000*/  LDC R1, c[0x0][0x37c] ;  /* 0x0000df00ff017b82 */ /* 0x000fe20000000800 */
[----:B------:R-:W0:Y:S07]  /*0010*/  S2R R2, SR_TID.Y ;  /* 0x0000000000027919 */ /* 0x000e2e0000002200 */
[----:B------:R-:W1:Y:S01]  /*0020*/  LDC R5, c[0x0][0x360] ;  /* 0x0000d800ff057b82 */ /* 0x000e620000000800 */
[----:B------:R-:W1:Y:S07]  /*0030*/  S2R R0, SR_TID.X ;  /* 0x0000000000007919 */ /* 0x000e6e0000002100 */
[----:B------:R-:W0:Y:S08]  /*0040*/  S2UR UR5, SR_CTAID.Y ;  /* 0x00000000000579c3 */ /* 0x000e300000002600 */
[----:B------:R-:W0:Y:S08]  /*0050*/  LDC R7, c[0x0][0x364] ;  /* 0x0000d900ff077b82 */ /* 0x000e300000000800 */
[----:B------:R-:W1:Y:S01]  /*0060*/  S2UR UR4, SR_CTAID.X ;  /* 0x00000000000479c3 */ /* 0x000e620000002500 */
[----:B0-----:R-:W-:-:S05]  /*0070*/  IMAD R7, R7, UR5, R2 ;  /* 0x0000000507077c24 */ /* 0x001fca000f8e0202 */
[----:B------:R-:W-:Y:S01]  /*0080*/  ISETP.GT.U32.AND P0, PT, R7, 0x5ff, PT ;  /* 0x000005ff0700780c */ /* 0x000fe20003f04070 */
[----:B-1----:R-:W-:-:S05]  /*0090*/  IMAD R5, R5, UR4, R0 ;  /* 0x0000000405057c24 */ /* 0x002fca000f8e0200 */
[----:B------:R-:W-:-:S13]  /*00a0*/  ISETP.GT.OR P0, PT, R5, 0x4, P0 ;  /* 0x000000040500780c */ /* 0x000fda0000704670 */
[----:B------:R-:W-:Y:S05]  /*00b0*/  @P0 EXIT ;  /* 0x000000000000094d */ /* 0x000fea0003800000 */
[----:B------:R-:W0:Y:S01]  /*00c0*/  LDC.64 R2, c[0x0][0x380] ;  /* 0x0000e000ff027b82 */ /* 0x000e220000000a00 */
[----:B------:R-:W0:Y:S01]  /*00d0*/  LDCU.64 UR6, c[0x0][0x388] ;  /* 0x00007100ff0677ac */ /* 0x000e220008000a00 */
[----:B------:R-:W1:Y:S01]  /*00e0*/  LDCU.64 UR4, c[0x0][0x358] ;  /* 0x00006b00ff0477ac */ /* 0x000e620008000a00 */
[----:B0-----:R-:W-:-:S04]  /*00f0*/  IMAD.WIDE.U32 R2, R7, UR6, R2 ;  /* 0x0000000607027c25 */ /* 0x001fc8000f8e0002 */
[----:B------:R-:W-:Y:S02]  /*0100*/  IMAD R3, R7, UR7, R3 ;  /* 0x0000000707037c24 */ /* 0x000fe4000f8e0203 */
[----:B------:R-:W-:-:S05]  /*0110*/  IMAD.WIDE R2, R5, 0x4, R2 ;  /* 0x0000000405027825 */ /* 0x000fca00078e0202 */
[----:B-1----:R-:W2:Y:S02]  /*0120*/  LDG.E R0, desc[UR4][R2.64] ;  /* 0x0000000402007981 */ /* 0x002ea4000c1e1900 */
[----:B--2---:R-:W-:-:S05]  /*0130*/  FADD R5, R0, R0 ;  /* 0x0000000000057221 */ /* 0x004fca0000000000 */
[----:B------:R-:W-:Y:S01]  /*0140*/  STG.E desc[UR4][R2.64], R5 ;  /* 0x0000000502007986 */ /* 0x000fe2000c101904 */
[----:B------:R-:W-:Y:S05]  /*0150*/  EXIT ;  /* 0x000000000000794d */ /* 0x000fea0003800000 */
.L_x_0:
[----:B------:R-:W-:-:S00]  /*0160*/  BRA `(.L_x_0) ;  /* 0xfffffffc00fc7947 */ /* 0x000fc0000383ffff */
[----:B------:R-:W-:-:S00]  /*0170*/  NOP ;  /* 0x0000000000007918 */ /* 0x000fc00000000000 */
        /* <DEDUP_REMOVED lines=8> */
.L_x_2:


//--------------------- .text._Z14test_kernel_3DPPfm --------------------------
	.section	.text._Z14test_kernel_3DPPfm,"ax",@progbits
	.align	128
        .global         _Z14test_kernel_3DPPfm
        .type           _Z14test_kernel_3DPPfm,@function
        .size           _Z14test_kernel_3DPPfm,(.L_x_3 - _Z14test_kernel_3DPPfm)
        .other          _Z14test_kernel_3DPPfm,@"STO_CUDA_ENTRY STV_DEFAULT"
_Z14test_kernel_3DPPfm:
.text._Z14test_kernel_3DPPfm:
[----:B------:R-:W-:Y:S01]  /*0000*/  LDC R1, c[0x0][0x37c] ;  /* 0x0000df00ff017b82 */ /* 0x000fe20000000800 */
[----:B------:R-:W0:Y:S07]  /*0010*/  S2R R4, SR_TID.Z ;  /* 0x0000000000047919 */ /* 0x000e2e0000002300 */
[----:B------:R-:W1:Y:S01]  /*0020*/  LDC R7, c[0x0][0x360] ;  /* 0x0000d800ff077b82 */ /* 0x000e620000000800 */
[----:B------:R-:W2:Y:S01]  /*0030*/  S2R R2, SR_TID.Y ;  /* 0x0000000000027919 */ /* 0x000ea20000002200 */
[----:B------:R-:W1:Y:S06]  /*0040*/  S2R R0, SR_TID.X ;  /* 0x0000000000007919 */ /* 0x000e6c0000002100 */
[----:B------:R-:W2:Y:S08]  /*0050*/  LDC R9, c[0x0][0x364] ;  /* 0x0000d900ff097b82 */ /* 0x000eb00000000800 */
[----:B------:R-:W0:Y:S08]  /*0060*/  S2UR UR6, SR_CTAID.Z ;  /* 0x00000000000679c3 */ /* 0x000e300000002700 */
[----:B------:R-:W0:Y:S08]  /*0070*/  LDC R5, c[0x0][0x368] ;  /* 0x0000da00ff057b82 */ /* 0x000e300000000800 */
[----:B------:R-:W2:Y:S08]  /*0080*/  S2UR UR5, SR_CTAID.Y ;  /* 0x00000000000579c3 */ /* 0x000eb00000002600 */
[----:B------:R-:W1:Y:S01]  /*0090*/  S2UR UR4, SR_CTAID.X ;  /* 0x00000000000479c3 */ /* 0x000e620000002500 */
[----:B0-----:R-:W-:-:S05]  /*00a0*/  IMAD R5, R5, UR6, R4 ;  /* 0x0000000605057c24 */ /* 0x001fca000f8e0204 */
[----:B------:R-:W-:Y:S01]  /*00b0*/  ISETP.GT.U32.AND P0, PT, R5, 0x1ff, PT ;  /* 0x000001ff0500780c */ /* 0x000fe20003f04070 */
[----:B--2---:R-:W-:-:S05]  /*00c0*/  IMAD R9, R9, UR5, R2 ;  /* 0x0000000509097c24 */ /* 0x004fca000f8e0202 */
[----:B------:R-:W-:Y:S01]  /*00d0*/  ISETP.GT.U32.OR P0, PT, R9, 0x2, P0 ;  /* 0x000000020900780c */ /* 0x000fe20000704470 */
[----:B-1----:R-:W-:-:S05]  /*00e0*/  IMAD R7, R7, UR4, R0 ;  /* 0x0000000407077c24 */ /* 0x002fca000f8e0200 */
[----:B------:R-:W-:-:S13]  /*00f0*/  ISETP.GT.OR P0, PT, R7, 0x4, P0 ;  /* 0x000000040700780c */ /* 0x000fda0000704670 */
[----:B------:R-:W-:Y:S05]  /*0100*/  @P0 EXIT ;  /* 0x000000000000094d */ /* 0x000fea0003800000 */
[----:B------:R-:W0:Y:S01]  /*0110*/  LDC.64 R2, c[0x0][0x380] ;  /* 0x0000e000ff027b82 */ /* 0x000e220000000a00 */
[----:B------:R-:W1:Y:S01]  /*0120*/  LDCU.64 UR4, c[0x0][0x358] ;  /* 0x00006b00ff0477ac */ /* 0x000e620008000a00 */
[----:B------:R-:W2:Y:S01]  /*0130*/  LDCU.64 UR6, c[0x0][0x388] ;  /* 0x00007100ff0677ac */ /* 0x000ea20008000a00 */
[----:B0-----:R-:W-:-:S06]  /*0140*/  IMAD.WIDE.U32 R2, R5, 0x8, R2 ;  /* 0x0000000805027825 */ /* 0x001fcc00078e0002 */
[----:B-1----:R-:W2:Y:S02]  /*0150*/  LDG.E.64 R2, desc[UR4][R2.64] ;  /* 0x0000000402027981 */ /* 0x002ea4000c1e1b00 */
[----:B--2---:R-:W-:-:S04]  /*0160*/  IMAD.WIDE.U32 R4, R9, UR6, R2 ;  /* 0x0000000609047c25 */ /* 0x004fc8000f8e0002 */
[----:B------:R-:W-:Y:S02]  /*0170*/  IMAD R5, R9, UR7, R5 ;  /* 0x0000000709057c24 */ /* 0x000fe4000f8e0205 */
[----:B------:R-:W-:-:S05]  /*0180*/  IMAD.WIDE R4, R7, 0x4, R4 ;  /* 0x0000000407047825 */ /* 0x000fca00078e0204 */
[----:B------:R-:W2:Y:S02]  /*0190*/  LDG.E R0, desc[UR4][R4.64] ;  /* 0x0000000404007981 */ /* 0x000ea4000c1e1900 */
[----:B--2---:R-:W-:-:S05]  /*01a0*/  FADD R7, R0, R0 ;  /* 0x0000000000077221 */ /* 0x004fca0000000000 */
[----:B------:R-:W-:Y:S01]  /*01b0*/  STG.E desc[UR4][R4.64], R7 ;  /* 0x0000000704007986 */ /* 0x000fe2000c101904 */
[----:B------:R-:W-:Y:S05]  /*01c0*/  EXIT ;  /* 0x000000000000794d */ /* 0x000fea0003800000 */
.L_x_1:
        /* <DEDUP_REMOVED lines=11> */
.L_x_3:


//--------------------- .nv.shared.reserved.0     --------------------------
	.section	.nv.shared.reserved.0,"aw",@nobits
	.weak		__nv_reservedSMEM_offset_0_alias
	.size		__nv_reservedSMEM_offset_0_alias, 0, 64
	.other		__nv_reservedSMEM_offset_0_alias,@"STO_CUDA_RESERVED_SHARED STV_DEFAULT"
__nv_reservedSMEM_offset_0_alias:
	.zero		0
	.zero		64


//--------------------- .nv.constant0._Z14test_kernel_2DPfm --------------------------
	.section	.nv.constant0._Z14test_kernel_2DPfm,"a",@progbits
	.sectionflags	@""
	.align	4
.nv.constant0._Z14test_kernel_2DPfm:
	.zero		912


//--------------------- .nv.constant0._Z14test_kernel_3DPPfm --------------------------
	.section	.nv.constant0._Z14test_kernel_3DPPfm,"a",@progbits
	.sectionflags	@""
	.align	4
.nv.constant0._Z14test_kernel_3DPPfm:
	.zero		912


//--------------------- SYMBOLS --------------------------

	.type		.nv.reservedSmem.offset0,@object
	.size		.nv.reservedSmem.offset0,0x4
